//
// Generated by NVIDIA NVVM Compiler
//
// Compiler Build ID: CL-36424714
// Cuda compilation tools, release 13.0, V13.0.88
// Based on NVVM 20.0.0
//

.version 9.0
.target sm_100
.address_size 64

	// .globl	_Z16compute_d_hiddenPdS_S_S_

.visible .entry _Z16compute_d_hiddenPdS_S_S_(
	.param .u64 .ptr .align 1 _Z16compute_d_hiddenPdS_S_S__param_0,
	.param .u64 .ptr .align 1 _Z16compute_d_hiddenPdS_S_S__param_1,
	.param .u64 .ptr .align 1 _Z16compute_d_hiddenPdS_S_S__param_2,
	.param .u64 .ptr .align 1 _Z16compute_d_hiddenPdS_S_S__param_3
)
{
	.reg .pred 	%p<3>;
	.reg .b32 	%r<2>;
	.reg .b64 	%rd<14>;
	.reg .b64 	%fd<34>;

	ld.param.u64 	%rd1, [_Z16compute_d_hiddenPdS_S_S__param_0];
	ld.param.u64 	%rd2, [_Z16compute_d_hiddenPdS_S_S__param_1];
	ld.param.u64 	%rd3, [_Z16compute_d_hiddenPdS_S_S__param_2];
	ld.param.u64 	%rd4, [_Z16compute_d_hiddenPdS_S_S__param_3];
	mov.u32 	%r1, %tid.x;
	setp.gt.u32 	%p1, %r1, 127;
	@%p1 bra 	$L__BB0_2;
	cvta.to.global.u64 	%rd5, %rd4;
	cvta.to.global.u64 	%rd6, %rd2;
	cvta.to.global.u64 	%rd7, %rd3;
	cvta.to.global.u64 	%rd8, %rd1;
	mul.wide.u32 	%rd9, %r1, 8;
	add.s64 	%rd10, %rd8, %rd9;
	mov.b64 	%rd11, 0;
	st.global.u64 	[%rd10], %rd11;
	add.s64 	%rd12, %rd6, %rd9;
	ld.global.f64 	%fd1, [%rd12];
	ld.global.f64 	%fd2, [%rd7];
	fma.rn.f64 	%fd3, %fd1, %fd2, 0d0000000000000000;
	st.global.f64 	[%rd10], %fd3;
	ld.global.f64 	%fd4, [%rd12+1024];
	ld.global.f64 	%fd5, [%rd7+8];
	fma.rn.f64 	%fd6, %fd4, %fd5, %fd3;
	st.global.f64 	[%rd10], %fd6;
	ld.global.f64 	%fd7, [%rd12+2048];
	ld.global.f64 	%fd8, [%rd7+16];
	fma.rn.f64 	%fd9, %fd7, %fd8, %fd6;
	st.global.f64 	[%rd10], %fd9;
	ld.global.f64 	%fd10, [%rd12+3072];
	ld.global.f64 	%fd11, [%rd7+24];
	fma.rn.f64 	%fd12, %fd10, %fd11, %fd9;
	st.global.f64 	[%rd10], %fd12;
	ld.global.f64 	%fd13, [%rd12+4096];
	ld.global.f64 	%fd14, [%rd7+32];
	fma.rn.f64 	%fd15, %fd13, %fd14, %fd12;
	st.global.f64 	[%rd10], %fd15;
	ld.global.f64 	%fd16, [%rd12+5120];
	ld.global.f64 	%fd17, [%rd7+40];
	fma.rn.f64 	%fd18, %fd16, %fd17, %fd15;
	st.global.f64 	[%rd10], %fd18;
	ld.global.f64 	%fd19, [%rd12+6144];
	ld.global.f64 	%fd20, [%rd7+48];
	fma.rn.f64 	%fd21, %fd19, %fd20, %fd18;
	st.global.f64 	[%rd10], %fd21;
	ld.global.f64 	%fd22, [%rd12+7168];
	ld.global.f64 	%fd23, [%rd7+56];
	fma.rn.f64 	%fd24, %fd22, %fd23, %fd21;
	st.global.f64 	[%rd10], %fd24;
	ld.global.f64 	%fd25, [%rd12+8192];
	ld.global.f64 	%fd26, [%rd7+64];
	fma.rn.f64 	%fd27, %fd25, %fd26, %fd24;
	st.global.f64 	[%rd10], %fd27;
	ld.global.f64 	%fd28, [%rd12+9216];
	ld.global.f64 	%fd29, [%rd7+72];
	fma.rn.f64 	%fd30, %fd28, %fd29, %fd27;
	st.global.f64 	[%rd10], %fd30;
	add.s64 	%rd13, %rd5, %rd9;
	ld.global.f64 	%fd31, [%rd13];
	setp.gt.f64 	%p2, %fd31, 0d0000000000000000;
	selp.f64 	%fd32, 0d3FF0000000000000, 0d0000000000000000, %p2;
	mul.f64 	%fd33, %fd30, %fd32;
	st.global.f64 	[%rd10], %fd33;
$L__BB0_2:
	ret;

}
	// .globl	_Z8updateW2PdS_S_di
.visible .entry _Z8updateW2PdS_S_di(
	.param .u64 .ptr .align 1 _Z8updateW2PdS_S_di_param_0,
	.param .u64 .ptr .align 1 _Z8updateW2PdS_S_di_param_1,
	.param .u64 .ptr .align 1 _Z8updateW2PdS_S_di_param_2,
	.param .f64 _Z8updateW2PdS_S_di_param_3,
	.param .u32 _Z8updateW2PdS_S_di_param_4
)
{
	.reg .pred 	%p<4>;
	.reg .b32 	%r<12>;
	.reg .b64 	%rd<13>;
	.reg .b64 	%fd<8>;

	ld.param.u64 	%rd1, [_Z8updateW2PdS_S_di_param_0];
	ld.param.u64 	%rd2, [_Z8updateW2PdS_S_di_param_1];
	ld.param.u64 	%rd3, [_Z8updateW2PdS_S_di_param_2];
	ld.param.f64 	%fd1, [_Z8updateW2PdS_S_di_param_3];
	mov.u32 	%r3, %ctaid.x;
	mov.u32 	%r4, %ntid.x;
	mov.u32 	%r5, %tid.x;
	mad.lo.s32 	%r1, %r3, %r4, %r5;
	mov.u32 	%r6, %ctaid.y;
	mov.u32 	%r7, %ntid.y;
	mov.u32 	%r8, %tid.y;
	mad.lo.s32 	%r9, %r6, %r7, %r8;
	setp.gt.s32 	%p1, %r1, 9;
	setp.gt.u32 	%p2, %r9, 127;
	or.pred  	%p3, %p1, %p2;
	@%p3 bra 	$L__BB1_2;
	cvta.to.global.u64 	%rd4, %rd2;
	cvta.to.global.u64 	%rd5, %rd3;
	cvta.to.global.u64 	%rd6, %rd1;
	shl.b32 	%r10, %r1, 7;
	add.s32 	%r11, %r10, %r9;
	mul.wide.s32 	%rd7, %r1, 8;
	add.s64 	%rd8, %rd4, %rd7;
	ld.global.f64 	%fd2, [%rd8];
	mul.f64 	%fd3, %fd1, %fd2;
	mul.wide.u32 	%rd9, %r9, 8;
	add.s64 	%rd10, %rd5, %rd9;
	ld.global.f64 	%fd4, [%rd10];
	mul.f64 	%fd5, %fd3, %fd4;
	mul.wide.s32 	%rd11, %r11, 8;
	add.s64 	%rd12, %rd6, %rd11;
	ld.global.f64 	%fd6, [%rd12];
	sub.f64 	%fd7, %fd6, %fd5;
	st.global.f64 	[%rd12], %fd7;
$L__BB1_2:
	ret;

}
	// .globl	_Z8updateW1PdS_S_di
.visible .entry _Z8updateW1PdS_S_di(
	.param .u64 .ptr .align 1 _Z8updateW1PdS_S_di_param_0,
	.param .u64 .ptr .align 1 _Z8updateW1PdS_S_di_param_1,
	.param .u64 .ptr .align 1 _Z8updateW1PdS_S_di_param_2,
	.param .f64 _Z8updateW1PdS_S_di_param_3,
	.param .u32 _Z8updateW1PdS_S_di_param_4
)
{
	.reg .pred 	%p<4>;
	.reg .b32 	%r<11>;
	.reg .b64 	%rd<13>;
	.reg .b64 	%fd<8>;

	ld.param.u64 	%rd1, [_Z8updateW1PdS_S_di_param_0];
	ld.param.u64 	%rd2, [_Z8updateW1PdS_S_di_param_1];
	ld.param.u64 	%rd3, [_Z8updateW1PdS_S_di_param_2];
	ld.param.f64 	%fd1, [_Z8updateW1PdS_S_di_param_3];
	mov.u32 	%r3, %ctaid.x;
	mov.u32 	%r4, %ntid.x;
	mov.u32 	%r5, %tid.x;
	mad.lo.s32 	%r1, %r3, %r4, %r5;
	mov.u32 	%r6, %ctaid.y;
	mov.u32 	%r7, %ntid.y;
	mov.u32 	%r8, %tid.y;
	mad.lo.s32 	%r9, %r6, %r7, %r8;
	setp.gt.s32 	%p1, %r1, 127;
	setp.gt.u32 	%p2, %r9, 783;
	or.pred  	%p3, %p1, %p2;
	@%p3 bra 	$L__BB2_2;
	cvta.to.global.u64 	%rd4, %rd2;
	cvta.to.global.u64 	%rd5, %rd3;
	cvta.to.global.u64 	%rd6, %rd1;
	mad.lo.s32 	%r10, %r1, 784, %r9;
	mul.wide.s32 	%rd7, %r1, 8;
	add.s64 	%rd8, %rd4, %rd7;
	ld.global.f64 	%fd2, [%rd8];
	mul.f64 	%fd3, %fd1, %fd2;
	mul.wide.u32 	%rd9, %r9, 8;
	add.s64 	%rd10, %rd5, %rd9;
	ld.global.f64 	%fd4, [%rd10];
	mul.f64 	%fd5, %fd3, %fd4;
	mul.wide.s32 	%rd11, %r10, 8;
	add.s64 	%rd12, %rd6, %rd11;
	ld.global.f64 	%fd6, [%rd12];
	sub.f64 	%fd7, %fd6, %fd5;
	st.global.f64 	[%rd12], %fd7;
$L__BB2_2:
	ret;

}


// ===== COMPILED SASS (sm_100) =====

	.target	sm_100

	.elftype	@"ET_EXEC"


//--------------------- .note.nv.tkinfo           --------------------------
	.section	.note.nv.tkinfo,"",@"SHT_NOTE"
	.sectionflags	@"SHF_NOTE_NV_TKINFO"
	.tkinfo
        /*0018*/ 	.word	0x00000002
        /*0030*/ 	.string	""
        /*0030*/ 	.string	"ptxas"
        /*0030*/ 	.string	"Cuda compilation tools, release 13.0, V13.0.88"
        /*0030*/ 	.string	"Build cuda_13.0.r13.0/compiler.36424714_0"
        /*0030*/ 	.string	"-arch sm_100 -m 64 "



//--------------------- .note.nv.cuinfo           --------------------------
	.section	.note.nv.cuinfo,"",@"SHT_NOTE"
	.sectionflags	@"SHF_NOTE_NV_CUINFO"
        /*0018*/ 	.short	0x0002
        /*001a*/ 	.short	0x0064
        /*001c*/ 	.short	0x0082
	.zero		2


//--------------------- .nv.info                  --------------------------
	.section	.nv.info,"",@"SHT_CUDA_INFO"
	.align	4


	//----- nvinfo : EIATTR_REGCOUNT
	.align		4
        /*0000*/ 	.byte	0x04, 0x2f
        /*0002*/ 	.short	(.L_1 - .L_0)
	.align		4
.L_0:
        /*0004*/ 	.word	index@(_Z16compute_d_hiddenPdS_S_S_)
        /*0008*/ 	.word	0x00000014


	//----- nvinfo : EIATTR_FRAME_SIZE
	.align		4
.L_1:
        /*000c*/ 	.byte	0x04, 0x11
        /*000e*/ 	.short	(.L_3 - .L_2)
	.align		4
.L_2:
        /*0010*/ 	.word	index@(_Z16compute_d_hiddenPdS_S_S_)
        /*0014*/ 	.word	0x00000000


	//----- nvinfo : EIATTR_REGCOUNT
	.align		4
.L_3:
        /*0018*/ 	.byte	0x04, 0x2f
        /*001a*/ 	.short	(.L_5 - .L_4)
	.align		4
.L_4:
        /*001c*/ 	.word	index@(_Z8updateW2PdS_S_di)
        /*0020*/ 	.word	0x0000000e


	//----- nvinfo : EIATTR_FRAME_SIZE
	.align		4
.L_5:
        /*0024*/ 	.byte	0x04, 0x11
        /*0026*/ 	.short	(.L_7 - .L_6)
	.align		4
.L_6:
        /*0028*/ 	.word	index@(_Z8updateW2PdS_S_di)
        /*002c*/ 	.word	0x00000000


	//----- nvinfo : EIATTR_REGCOUNT
	.align		4
.L_7:
        /*0030*/ 	.byte	0x04, 0x2f
        /*0032*/ 	.short	(.L_9 - .L_8)
	.align		4
.L_8:
        /*0034*/ 	.word	index@(_Z8updateW1PdS_S_di)
        /*0038*/ 	.word	0x0000000e


	//----- nvinfo : EIATTR_FRAME_SIZE
	.align		4
.L_9:
        /*003c*/ 	.byte	0x04, 0x11
        /*003e*/ 	.short	(.L_11 - .L_10)
	.align		4
.L_10:
        /*0040*/ 	.word	index@(_Z8updateW1PdS_S_di)
        /*0044*/ 	.word	0x00000000


	//----- nvinfo : EIATTR_MIN_STACK_SIZE
	.align		4
.L_11:
        /*0048*/ 	.byte	0x04, 0x12
        /*004a*/ 	.short	(.L_13 - .L_12)
	.align		4
.L_12:
        /*004c*/ 	.word	index@(_Z8updateW1PdS_S_di)
        /*0050*/ 	.word	0x00000000


	//----- nvinfo : EIATTR_MIN_STACK_SIZE
	.align		4
.L_13:
        /*0054*/ 	.byte	0x04, 0x12
        /*0056*/ 	.short	(.L_15 - .L_14)
	.align		4
.L_14:
        /*0058*/ 	.word	index@(_Z8updateW2PdS_S_di)
        /*005c*/ 	.word	0x00000000


	//----- nvinfo : EIATTR_MIN_STACK_SIZE
	.align		4
.L_15:
        /*0060*/ 	.byte	0x04, 0x12
        /*0062*/ 	.short	(.L_17 - .L_16)
	.align		4
.L_16:
        /*0064*/ 	.word	index@(_Z16compute_d_hiddenPdS_S_S_)
        /*0068*/ 	.word	0x00000000
.L_17:


//--------------------- .nv.compat                --------------------------
	.section	.nv.compat,"",@"SHT_CUDA_COMPAT_INFO"
	.align	4
        /*0000*/ 	.byte	0x02, 0x09, 0x00, 0x00, 0x02, 0x02, 0x01, 0x00, 0x02, 0x05, 0x05, 0x00, 0x03, 0x07, 0x01, 0x01
        /*0010*/ 	.byte	0x02, 0x03, 0x00, 0x00, 0x02, 0x06, 0x01, 0x00, 0x04, 0x0b, 0x08, 0x00, 0x01, 0x00, 0x00, 0x00
        /*0020*/ 	.byte	0x00, 0x00, 0x00, 0x00


//--------------------- .nv.info._Z8updateW1PdS_S_di --------------------------
	.section	.nv.info._Z8updateW1PdS_S_di,"",@"SHT_CUDA_INFO"
	.sectionflags	@""
	.align	4


	//----- nvinfo : EIATTR_CUDA_API_VERSION
	.align		4
        /*0000*/ 	.byte	0x04, 0x37
        /*0002*/ 	.short	(.L_19 - .L_18)
.L_18:
        /*0004*/ 	.word	0x00000082


	//----- nvinfo : EIATTR_KPARAM_INFO
	.align		4
.L_19:
        /*0008*/ 	.byte	0x04, 0x17
        /*000a*/ 	.short	(.L_21 - .L_20)
.L_20:
        /*000c*/ 	.word	0x00000000
        /*0010*/ 	.short	0x0004
        /*0012*/ 	.short	0x0020
        /*0014*/ 	.byte	0x00, 0xf0, 0x11, 0x00


	//----- nvinfo : EIATTR_KPARAM_INFO
	.align		4
.L_21:
        /*0018*/ 	.byte	0x04, 0x17
        /*001a*/ 	.short	(.L_23 - .L_22)
.L_22:
        /*001c*/ 	.word	0x00000000
        /*0020*/ 	.short	0x0003
        /*0022*/ 	.short	0x0018
        /*0024*/ 	.byte	0x00, 0xf0, 0x21, 0x00


	//----- nvinfo : EIATTR_KPARAM_INFO
	.align		4
.L_23:
        /*0028*/ 	.byte	0x04, 0x17
        /*002a*/ 	.short	(.L_25 - .L_24)
.L_24:
        /*002c*/ 	.word	0x00000000
        /*0030*/ 	.short	0x0002
        /*0032*/ 	.short	0x0010
        /*0034*/ 	.byte	0x00, 0xf5, 0x21, 0x00


	//----- nvinfo : EIATTR_KPARAM_INFO
	.align		4
.L_25:
        /*0038*/ 	.byte	0x04, 0x17
        /*003a*/ 	.short	(.L_27 - .L_26)
.L_26:
        /*003c*/ 	.word	0x00000000
        /*0040*/ 	.short	0x0001
        /*0042*/ 	.short	0x0008
        /*0044*/ 	.byte	0x00, 0xf5, 0x21, 0x00


	//----- nvinfo : EIATTR_KPARAM_INFO
	.align		4
.L_27:
        /*0048*/ 	.byte	0x04, 0x17
        /*004a*/ 	.short	(.L_29 - .L_28)
.L_28:
        /*004c*/ 	.word	0x00000000
        /*0050*/ 	.short	0x0000
        /*0052*/ 	.short	0x0000
        /*0054*/ 	.byte	0x00, 0xf5, 0x21, 0x00


	//----- nvinfo : EIATTR_SPARSE_MMA_MASK
	.align		4
.L_29:
        /*0058*/ 	.byte	0x03, 0x50
        /*005a*/ 	.short	0x0000


	//----- nvinfo : EIATTR_MAXREG_COUNT
	.align		4
        /*005c*/ 	.byte	0x03, 0x1b
        /*005e*/ 	.short	0x00ff


	//----- nvinfo : EIATTR_MERCURY_ISA_VERSION
	.align		4
        /*0060*/ 	.byte	0x03, 0x5f
        /*0062*/ 	.short	0x0101


	//----- nvinfo : EIATTR_VRC_CTA_INIT_COUNT
	.align		4
        /*0064*/ 	.byte	0x02, 0x4a
	.zero		1
	.zero		1


	//----- nvinfo : EIATTR_EXIT_INSTR_OFFSETS
	.align		4
        /*0068*/ 	.byte	0x04, 0x1c
        /*006a*/ 	.short	(.L_31 - .L_30)


	//   ....[0]....
.L_30:
        /*006c*/ 	.word	0x000000b0


	//   ....[1]....
        /*0070*/ 	.word	0x000001b0


	//----- nvinfo : EIATTR_CBANK_PARAM_SIZE
	.align		4
.L_31:
        /*0074*/ 	.byte	0x03, 0x19
        /*0076*/ 	.short	0x0024


	//----- nvinfo : EIATTR_PARAM_CBANK
	.align		4
        /*0078*/ 	.byte	0x04, 0x0a
        /*007a*/ 	.short	(.L_33 - .L_32)
	.align		4
.L_32:
        /*007c*/ 	.word	index@(.nv.constant0._Z8updateW1PdS_S_di)
        /*0080*/ 	.short	0x0380
        /*0082*/ 	.short	0x0024


	//----- nvinfo : EIATTR_SW_WAR
	.align		4
.L_33:
        /*0084*/ 	.byte	0x04, 0x36
        /*0086*/ 	.short	(.L_35 - .L_34)
.L_34:
        /*0088*/ 	.word	0x00000008
.L_35:


//--------------------- .nv.info._Z8updateW2PdS_S_di --------------------------
	.section	.nv.info._Z8updateW2PdS_S_di,"",@"SHT_CUDA_INFO"
	.sectionflags	@""
	.align	4


	//----- nvinfo : EIATTR_CUDA_API_VERSION
	.align		4
        /*0000*/ 	.byte	0x04, 0x37
        /*0002*/ 	.short	(.L_37 - .L_36)
.L_36:
        /*0004*/ 	.word	0x00000082


	//----- nvinfo : EIATTR_KPARAM_INFO
	.align		4
.L_37:
        /*0008*/ 	.byte	0x04, 0x17
        /*000a*/ 	.short	(.L_39 - .L_38)
.L_38:
        /*000c*/ 	.word	0x00000000
        /*0010*/ 	.short	0x0004
        /*0012*/ 	.short	0x0020
        /*0014*/ 	.byte	0x00, 0xf0, 0x11, 0x00


	//----- nvinfo : EIATTR_KPARAM_INFO
	.align		4
.L_39:
        /*0018*/ 	.byte	0x04, 0x17
        /*001a*/ 	.short	(.L_41 - .L_40)
.L_40:
        /*001c*/ 	.word	0x00000000
        /*0020*/ 	.short	0x0003
        /*0022*/ 	.short	0x0018
        /*0024*/ 	.byte	0x00, 0xf0, 0x21, 0x00


	//----- nvinfo : EIATTR_KPARAM_INFO
	.align		4
.L_41:
        /*0028*/ 	.byte	0x04, 0x17
        /*002a*/ 	.short	(.L_43 - .L_42)
.L_42:
        /*002c*/ 	.word	0x00000000
        /*0030*/ 	.short	0x0002
        /*0032*/ 	.short	0x0010
        /*0034*/ 	.byte	0x00, 0xf5, 0x21, 0x00


	//----- nvinfo : EIATTR_KPARAM_INFO
	.align		4
.L_43:
        /*0038*/ 	.byte	0x04, 0x17
        /*003a*/ 	.short	(.L_45 - .L_44)
.L_44:
        /*003c*/ 	.word	0x00000000
        /*0040*/ 	.short	0x0001
        /*0042*/ 	.short	0x0008
        /*0044*/ 	.byte	0x00, 0xf5, 0x21, 0x00


	//----- nvinfo : EIATTR_KPARAM_INFO
	.align		4
.L_45:
        /*0048*/ 	.byte	0x04, 0x17
        /*004a*/ 	.short	(.L_47 - .L_46)
.L_46:
        /*004c*/ 	.word	0x00000000
        /*0050*/ 	.short	0x0000
        /*0052*/ 	.short	0x0000
        /*0054*/ 	.byte	0x00, 0xf5, 0x21, 0x00


	//----- nvinfo : EIATTR_SPARSE_MMA_MASK
	.align		4
.L_47:
        /*0058*/ 	.byte	0x03, 0x50
        /*005a*/ 	.short	0x0000


	//----- nvinfo : EIATTR_MAXREG_COUNT
	.align		4
        /*005c*/ 	.byte	0x03, 0x1b
        /*005e*/ 	.short	0x00ff


	//----- nvinfo : EIATTR_MERCURY_ISA_VERSION
	.align		4
        /*0060*/ 	.byte	0x03, 0x5f
        /*0062*/ 	.short	0x0101


	//----- nvinfo : EIATTR_VRC_CTA_INIT_COUNT
	.align		4
        /*0064*/ 	.byte	0x02, 0x4a
	.zero		1
	.zero		1


	//----- nvinfo : EIATTR_EXIT_INSTR_OFFSETS
	.align		4
        /*0068*/ 	.byte	0x04, 0x1c
        /*006a*/ 	.short	(.L_49 - .L_48)


	//   ....[0]....
.L_48:
        /*006c*/ 	.word	0x000000b0


	//   ....[1]....
        /*0070*/ 	.word	0x000001b0


	//----- nvinfo : EIATTR_CBANK_PARAM_SIZE
	.align		4
.L_49:
        /*0074*/ 	.byte	0x03, 0x19
        /*0076*/ 	.short	0x0024


	//----- nvinfo : EIATTR_PARAM_CBANK
	.align		4
        /*0078*/ 	.byte	0x04, 0x0a
        /*007a*/ 	.short	(.L_51 - .L_50)
	.align		4
.L_50:
        /*007c*/ 	.word	index@(.nv.constant0._Z8updateW2PdS_S_di)
        /*0080*/ 	.short	0x0380
        /*0082*/ 	.short	0x0024


	//----- nvinfo : EIATTR_SW_WAR
	.align		4
.L_51:
        /*0084*/ 	.byte	0x04, 0x36
        /*0086*/ 	.short	(.L_53 - .L_52)
.L_52:
        /*0088*/ 	.word	0x00000008
.L_53:


//--------------------- .nv.info._Z16compute_d_hiddenPdS_S_S_ --------------------------
	.section	.nv.info._Z16compute_d_hiddenPdS_S_S_,"",@"SHT_CUDA_INFO"
	.sectionflags	@""
	.align	4


	//----- nvinfo : EIATTR_CUDA_API_VERSION
	.align		4
        /*0000*/ 	.byte	0x04, 0x37
        /*0002*/ 	.short	(.L_55 - .L_54)
.L_54:
        /*0004*/ 	.word	0x00000082


	//----- nvinfo : EIATTR_KPARAM_INFO
	.align		4
.L_55:
        /*0008*/ 	.byte	0x04, 0x17
        /*000a*/ 	.short	(.L_57 - .L_56)
.L_56:
        /*000c*/ 	.word	0x00000000
        /*0010*/ 	.short	0x0003
        /*0012*/ 	.short	0x0018
        /*0014*/ 	.byte	0x00, 0xf5, 0x21, 0x00


	//----- nvinfo : EIATTR_KPARAM_INFO
	.align		4
.L_57:
        /*0018*/ 	.byte	0x04, 0x17
        /*001a*/ 	.short	(.L_59 - .L_58)
.L_58:
        /*001c*/ 	.word	0x00000000
        /*0020*/ 	.short	0x0002
        /*0022*/ 	.short	0x0010
        /*0024*/ 	.byte	0x00, 0xf5, 0x21, 0x00


	//----- nvinfo : EIATTR_KPARAM_INFO
	.align		4
.L_59:
        /*0028*/ 	.byte	0x04, 0x17
        /*002a*/ 	.short	(.L_61 - .L_60)
.L_60:
        /*002c*/ 	.word	0x00000000
        /*0030*/ 	.short	0x0001
        /*0032*/ 	.short	0x0008
        /*0034*/ 	.byte	0x00, 0xf5, 0x21, 0x00


	//----- nvinfo : EIATTR_KPARAM_INFO
	.align		4
.L_61:
        /*0038*/ 	.byte	0x04, 0x17
        /*003a*/ 	.short	(.L_63 - .L_62)
.L_62:
        /*003c*/ 	.word	0x00000000
        /*0040*/ 	.short	0x0000
        /*0042*/ 	.short	0x0000
        /*0044*/ 	.byte	0x00, 0xf5, 0x21, 0x00


	//----- nvinfo : EIATTR_SPARSE_MMA_MASK
	.align		4
.L_63:
        /*0048*/ 	.byte	0x03, 0x50
        /*004a*/ 	.short	0x0000


	//----- nvinfo : EIATTR_MAXREG_COUNT
	.align		4
        /*004c*/ 	.byte	0x03, 0x1b
        /*004e*/ 	.short	0x00ff


	//----- nvinfo : EIATTR_MERCURY_ISA_VERSION
	.align		4
        /*0050*/ 	.byte	0x03, 0x5f
        /*0052*/ 	.short	0x0101


	//----- nvinfo : EIATTR_VRC_CTA_INIT_COUNT
	.align		4
        /*0054*/ 	.byte	0x02, 0x4a
	.zero		1
	.zero		1


	//----- nvinfo : EIATTR_EXIT_INSTR_OFFSETS
	.align		4
        /*0058*/ 	.byte	0x04, 0x1c
        /*005a*/ 	.short	(.L_65 - .L_64)


	//   ....[0]....
.L_64:
        /*005c*/ 	.word	0x00000030


	//   ....[1]....
        /*0060*/ 	.word	0x000003b0


	//----- nvinfo : EIATTR_CBANK_PARAM_SIZE
	.align		4
.L_65:
        /*0064*/ 	.byte	0x03, 0x19
        /*0066*/ 	.short	0x0020


	//----- nvinfo : EIATTR_PARAM_CBANK
	.align		4
        /*0068*/ 	.byte	0x04, 0x0a
        /*006a*/ 	.short	(.L_67 - .L_66)
	.align		4
.L_66:
        /*006c*/ 	.word	index@(.nv.constant0._Z16compute_d_hiddenPdS_S_S_)
        /*0070*/ 	.short	0x0380
        /*0072*/ 	.short	0x0020


	//----- nvinfo : EIATTR_SW_WAR
	.align		4
.L_67:
        /*0074*/ 	.byte	0x04, 0x36
        /*0076*/ 	.short	(.L_69 - .L_68)
.L_68:
        /*0078*/ 	.word	0x00000008
.L_69:


//--------------------- .nv.callgraph             --------------------------
	.section	.nv.callgraph,"",@"SHT_CUDA_CALLGRAPH"
	.align	4
	.sectionentsize	8
	.align		4
        /*0000*/ 	.word	0x00000000
	.align		4
        /*0004*/ 	.word	0xffffffff
	.align		4
        /*0008*/ 	.word	0x00000000
	.align		4
        /*000c*/ 	.word	0xfffffffe
	.align		4
        /*0010*/ 	.word	0x00000000
	.align		4
        /*0014*/ 	.word	0xfffffffd
	.align		4
        /*0018*/ 	.word	0x00000000
	.align		4
        /*001c*/ 	.word	0xfffffffc


//--------------------- .text._Z8updateW1PdS_S_di --------------------------
	.section	.text._Z8updateW1PdS_S_di,"ax",@progbits
	.align	128
        .global         _Z8updateW1PdS_S_di
        .type           _Z8updateW1PdS_S_di,@function
        .size           _Z8updateW1PdS_S_di,(.L_x_3 - _Z8updateW1PdS_S_di)
        .other          _Z8updateW1PdS_S_di,@"STO_CUDA_ENTRY STV_DEFAULT"
_Z8updateW1PdS_S_di:
.text._Z8updateW1PdS_S_di:
[----:B------:R-:W-:Y:S01]  /*0000*/  LDC R1, c[0x0][0x37c] ;  /* 0x0000df00ff017b82 */ /* 0x000fe20000000800 */
[----:B------:R-:W0:Y:S07]  /*0010*/  S2R R3, SR_TID.Y ;  /* 0x0000000000037919 */ /* 0x000e2e0000002200 */
[----:B------:R-:W1:Y:S01]  /*0020*/  LDC R5, c[0x0][0x360] ;  /* 0x0000d800ff057b82 */ /* 0x000e620000000800 */
[----:B------:R-:W1:Y:S07]  /*0030*/  S2R R2, SR_TID.X ;  /* 0x0000000000027919 */ /* 0x000e6e0000002100 */
[----:B------:R-:W0:Y:S08]  /*0040*/  S2UR UR5, SR_CTAID.Y ;  /* 0x00000000000579c3 */ /* 0x000e300000002600 */
[----:B------:R-:W0:Y:S08]  /*0050*/  LDC R0, c[0x0][0x364] ;  /* 0x0000d900ff007b82 */ /* 0x000e300000000800 */
[----:B------:R-:W1:Y:S01]  /*0060*/  S2UR UR4, SR_CTAID.X ;  /* 0x00000000000479c3 */ /* 0x000e620000002500 */
[----:B0-----:R-:W-:-:S05]  /*0070*/  IMAD R0, R0, UR5, R3 ;  /* 0x0000000500007c24 */ /* 0x001fca000f8e0203 */
[----:B------:R-:W-:Y:S01]  /*0080*/  ISETP.GT.U32.AND P0, PT, R0, 0x30f, PT ;  /* 0x0000030f0000780c */ /* 0x000fe20003f04070 */
[----:B-1----:R-:W-:-:S05]  /*0090*/  IMAD R5, R5, UR4, R2 ;  /* 0x0000000405057c24 */ /* 0x002fca000f8e0202 */
[----:B------:R-:W-:-:S13]  /*00a0*/  ISETP.GT.OR P0, PT, R5, 0x7f, P0 ;  /* 0x0000007f0500780c */ /* 0x000fda0000704670 */
[----:B------:R-:W-:Y:S05]  /*00b0*/  @P0 EXIT ;  /* 0x000000000000094d */ /* 0x000fea0003800000 */
[----:B------:R-:W0:Y:S01]  /*00c0*/  LDC.64 R2, c[0x0][0x388] ;  /* 0x0000e200ff027b82 */ /* 0x000e220000000a00 */
[----:B------:R-:W1:Y:S07]  /*00d0*/  LDCU.64 UR4, c[0x0][0x358] ;  /* 0x00006b00ff0477ac */ /* 0x000e6e0008000a00 */
[----:B------:R-:W2:Y:S08]  /*00e0*/  LDC.64 R6, c[0x0][0x390] ;  /* 0x0000e400ff067b82 */ /* 0x000eb00000000a00 */
[----:B------:R-:W3:Y:S01]  /*00f0*/  LDC.64 R8, c[0x0][0x380] ;  /* 0x0000e000ff087b82 */ /* 0x000ee20000000a00 */
[----:B0-----:R-:W-:-:S04]  /*0100*/  IMAD.WIDE R2, R5, 0x8, R2 ;  /* 0x0000000805027825 */ /* 0x001fc800078e0202 */
[----:B------:R-:W-:Y:S02]  /*0110*/  IMAD R5, R5, 0x310, R0 ;  /* 0x0000031005057824 */ /* 0x000fe400078e0200 */
[----:B-1----:R-:W4:Y:S01]  /*0120*/  LDG.E.64 R2, desc[UR4][R2.64] ;  /* 0x0000000402027981 */ /* 0x002f22000c1e1b00 */
[----:B--2---:R-:W-:-:S06]  /*0130*/  IMAD.WIDE.U32 R6, R0, 0x8, R6 ;  /* 0x0000000800067825 */ /* 0x004fcc00078e0006 */
[----:B------:R-:W2:Y:S01]  /*0140*/  LDG.E.64 R6, desc[UR4][R6.64] ;  /* 0x0000000406067981 */ /* 0x000ea2000c1e1b00 */
[----:B---3--:R-:W-:Y:S02]  /*0150*/  IMAD.WIDE R8, R5, 0x8, R8 ;  /* 0x0000000805087825 */ /* 0x008fe400078e0208 */
[----:B------:R-:W4:Y:S03]  /*0160*/  LDC.64 R4, c[0x0][0x398] ;  /* 0x0000e600ff047b82 */ /* 0x000f260000000a00 */
[----:B------:R-:W2:Y:S01]  /*0170*/  LDG.E.64 R10, desc[UR4][R8.64] ;  /* 0x00000004080a7981 */ /* 0x000ea2000c1e1b00 */
[----:B----4-:R-:W-:-:S08]  /*0180*/  DMUL R4, R2, R4 ;  /* 0x0000000402047228 */ /* 0x010fd00000000000 */
[----:B--2---:R-:W-:-:S07]  /*0190*/  DFMA R4, -R4, R6, R10 ;  /* 0x000000060404722b */ /* 0x004fce000000010a */
[----:B------:R-:W-:Y:S01]  /*01a0*/  STG.E.64 desc[UR4][R8.64], R4 ;  /* 0x0000000408007986 */ /* 0x000fe2000c101b04 */
[----:B------:R-:W-:Y:S05]  /*01b0*/  EXIT ;  /* 0x000000000000794d */ /* 0x000fea0003800000 */
.L_x_0:
[----:B------:R-:W-:-:S00]  /*01c0*/  BRA `(.L_x_0) ;  /* 0xfffffffc00fc7947 */ /* 0x000fc0000383ffff */
[----:B------:R-:W-:-:S00]  /*01d0*/  NOP ;  /* 0x0000000000007918 */ /* 0x000fc00000000000 */
        /* <DEDUP_REMOVED lines=10> */
.L_x_3:


//--------------------- .text._Z8updateW2PdS_S_di --------------------------
	.section	.text._Z8updateW2PdS_S_di,"ax",@progbits
	.align	128
        .global         _Z8updateW2PdS_S_di
        .type           _Z8updateW2PdS_S_di,@function
        .size           _Z8updateW2PdS_S_di,(.L_x_4 - _Z8updateW2PdS_S_di)
        .other          _Z8updateW2PdS_S_di,@"STO_CUDA_ENTRY STV_DEFAULT"
_Z8updateW2PdS_S_di:
.text._Z8updateW2PdS_S_di:
        /* <DEDUP_REMOVED lines=16> */
[C---:B0-----:R-:W-:Y:S01]  /*0100*/  IMAD.WIDE R2, R5.reuse, 0x8, R2 ;  /* 0x0000000805027825 */ /* 0x041fe200078e0202 */
[----:B------:R-:W-:-:S05]  /*0110*/  LEA R5, R5, R0, 0x7 ;  /* 0x0000000005057211 */ /* 0x000fca00078e38ff */
        /* <DEDUP_REMOVED lines=10> */
.L_x_1:
        /* <DEDUP_REMOVED lines=12> */
.L_x_4:


//--------------------- .text._Z16compute_d_hiddenPdS_S_S_ --------------------------
	.section	.text._Z16compute_d_hiddenPdS_S_S_,"ax",@progbits
	.align	128
        .global         _Z16compute_d_hiddenPdS_S_S_
        .type           _Z16compute_d_hiddenPdS_S_S_,@function
        .size           _Z16compute_d_hiddenPdS_S_S_,(.L_x_5 - _Z16compute_d_hiddenPdS_S_S_)
        .other          _Z16compute_d_hiddenPdS_S_S_,@"STO_CUDA_ENTRY STV_DEFAULT"
_Z16compute_d_hiddenPdS_S_S_:
.text._Z16compute_d_hiddenPdS_S_S_:
[----:B------:R-:W-:Y:S01]  /*0000*/  LDC R1, c[0x0][0x37c] ;  /* 0x0000df00ff017b82 */ /* 0x000fe20000000800 */
[----:B------:R-:W0:Y:S02]  /*0010*/  S2R R0, SR_TID.X ;  /* 0x0000000000007919 */ /* 0x000e240000002100 */
[----:B0-----:R-:W-:-:S13]  /*0020*/  ISETP.GT.U32.AND P0, PT, R0, 0x7f, PT ;  /* 0x0000007f0000780c */ /* 0x001fda0003f04070 */
[----:B------:R-:W-:Y:S05]  /*0030*/  @P0 EXIT ;  /* 0x000000000000094d */ /* 0x000fea0003800000 */
[----:B------:R-:W0:Y:S01]  /*0040*/  LDC.64 R2, c[0x0][0x380] ;  /* 0x0000e000ff027b82 */ /* 0x000e220000000a00 */
[----:B------:R-:W1:Y:S07]  /*0050*/  LDCU.64 UR4, c[0x0][0x358] ;  /* 0x00006b00ff0477ac */ /* 0x000e6e0008000a00 */
[----:B------:R-:W2:Y:S08]  /*0060*/  LDC.64 R4, c[0x0][0x388] ;  /* 0x0000e200ff047b82 */ /* 0x000eb00000000a00 */
[----:B------:R-:W3:Y:S01]  /*0070*/  LDC.64 R6, c[0x0][0x390] ;  /* 0x0000e400ff067b82 */ /* 0x000ee20000000a00 */
[----:B0-----:R-:W-:-:S05]  /*0080*/  IMAD.WIDE.U32 R2, R0, 0x8, R2 ;  /* 0x0000000800027825 */ /* 0x001fca00078e0002 */
[----:B-1----:R-:W-:Y:S01]  /*0090*/  STG.E.64 desc[UR4][R2.64], RZ ;  /* 0x000000ff02007986 */ /* 0x002fe2000c101b04 */
[----:B--2---:R-:W-:-:S05]  /*00a0*/  IMAD.WIDE.U32 R4, R0, 0x8, R4 ;  /* 0x0000000800047825 */ /* 0x004fca00078e0004 */
[----:B------:R-:W2:Y:S04]  /*00b0*/  LDG.E.64 R8, desc[UR4][R4.64] ;  /* 0x0000000404087981 */ /* 0x000ea8000c1e1b00 */
[----:B---3--:R-:W2:Y:S02]  /*00c0*/  LDG.E.64 R10, desc[UR4][R6.64] ;  /* 0x00000004060a7981 */ /* 0x008ea4000c1e1b00 */
[----:B--2---:R-:W-:-:S07]  /*00d0*/  DFMA R8, R8, R10, RZ ;  /* 0x0000000a0808722b */ /* 0x004fce00000000ff */
[----:B------:R0:W-:Y:S04]  /*00e0*/  STG.E.64 desc[UR4][R2.64], R8 ;  /* 0x0000000802007986 */ /* 0x0001e8000c101b04 */
[----:B------:R-:W2:Y:S04]  /*00f0*/  LDG.E.64 R10, desc[UR4][R4.64+0x400] ;  /* 0x00040004040a7981 */ /* 0x000ea8000c1e1b00 */
[----:B------:R-:W2:Y:S02]  /*0100*/  LDG.E.64 R12, desc[UR4][R6.64+0x8] ;  /* 0x00000804060c7981 */ /* 0x000ea4000c1e1b00 */
[----:B--2---:R-:W-:-:S07]  /*0110*/  DFMA R10, R10, R12, R8 ;  /* 0x0000000c0a0a722b */ /* 0x004fce0000000008 */
[----:B------:R1:W-:Y:S04]  /*0120*/  STG.E.64 desc[UR4][R2.64], R10 ;  /* 0x0000000a02007986 */ /* 0x0003e8000c101b04 */
[----:B------:R-:W2:Y:S04]  /*0130*/  LDG.E.64 R12, desc[UR4][R4.64+0x800] ;  /* 0x00080004040c7981 */ /* 0x000ea8000c1e1b00 */
[----:B------:R-:W2:Y:S02]  /*0140*/  LDG.E.64 R14, desc[UR4][R6.64+0x10] ;  /* 0x00001004060e7981 */ /* 0x000ea4000c1e1b00 */
[----:B--2---:R-:W-:-:S07]  /*0150*/  DFMA R12, R12, R14, R10 ;  /* 0x0000000e0c0c722b */ /* 0x004fce000000000a */
[----:B------:R2:W-:Y:S04]  /*0160*/  STG.E.64 desc[UR4][R2.64], R12 ;  /* 0x0000000c02007986 */ /* 0x0005e8000c101b04 */
[----:B------:R-:W3:Y:S04]  /*0170*/  LDG.E.64 R14, desc[UR4][R4.64+0xc00] ;  /* 0x000c0004040e7981 */ /* 0x000ee8000c1e1b00 */
[----:B------:R-:W3:Y:S02]  /*0180*/  LDG.E.64 R16, desc[UR4][R6.64+0x18] ;  /* 0x0000180406107981 */ /* 0x000ee4000c1e1b00 */
[----:B---3--:R-:W-:-:S07]  /*0190*/  DFMA R14, R14, R16, R12 ;  /* 0x000000100e0e722b */ /* 0x008fce000000000c */
[----:B------:R3:W-:Y:S04]  /*01a0*/  STG.E.64 desc[UR4][R2.64], R14 ;  /* 0x0000000e02007986 */ /* 0x0007e8000c101b04 */
[----:B0-----:R-:W4:Y:S04]  /*01b0*/  LDG.E.64 R8, desc[UR4][R4.64+0x1000] ;  /* 0x0010000404087981 */ /* 0x001f28000c1e1b00 */
[----:B------:R-:W4:Y:S02]  /*01c0*/  LDG.E.64 R16, desc[UR4][R6.64+0x20] ;  /* 0x0000200406107981 */ /* 0x000f24000c1e1b00 */
[----:B----4-:R-:W-:-:S07]  /*01d0*/  DFMA R8, R8, R16, R14 ;  /* 0x000000100808722b */ /* 0x010fce000000000e */
[----:B------:R-:W-:Y:S04]  /*01e0*/  STG.E.64 desc[UR4][R2.64], R8 ;  /* 0x0000000802007986 */ /* 0x000fe8000c101b04 */
[----:B-1----:R-:W4:Y:S04]  /*01f0*/  LDG.E.64 R10, desc[UR4][R4.64+0x1400] ;  /* 0x00140004040a7981 */ /* 0x002f28000c1e1b00 */
[----:B------:R-:W4:Y:S02]  /*0200*/  LDG.E.64 R16, desc[UR4][R6.64+0x28] ;  /* 0x0000280406107981 */ /* 0x000f24000c1e1b00 */
[----:B----4-:R-:W-:-:S07]  /*0210*/  DFMA R10, R10, R16, R8 ;  /* 0x000000100a0a722b */ /* 0x010fce0000000008 */
[----:B------:R-:W-:Y:S04]  /*0220*/  STG.E.64 desc[UR4][R2.64], R10 ;  /* 0x0000000a02007986 */ /* 0x000fe8000c101b04 */
[----:B--2---:R-:W2:Y:S04]  /*0230*/  LDG.E.64 R12, desc[UR4][R4.64+0x1800] ;  /* 0x00180004040c7981 */ /* 0x004ea8000c1e1b00 */
[----:B------:R-:W2:Y:S02]  /*0240*/  LDG.E.64 R16, desc[UR4][R6.64+0x30] ;  /* 0x0000300406107981 */ /* 0x000ea4000c1e1b00 */
[----:B--2---:R-:W-:-:S07]  /*0250*/  DFMA R12, R12, R16, R10 ;  /* 0x000000100c0c722b */ /* 0x004fce000000000a */
[----:B------:R0:W-:Y:S04]  /*0260*/  STG.E.64 desc[UR4][R2.64], R12 ;  /* 0x0000000c02007986 */ /* 0x0001e8000c101b04 */
[----:B---3--:R-:W2:Y:S04]  /*0270*/  LDG.E.64 R14, desc[UR4][R4.64+0x1c00] ;  /* 0x001c0004040e7981 */ /* 0x008ea8000c1e1b00 */
[----:B------:R-:W2:Y:S02]  /*0280*/  LDG.E.64 R16, desc[UR4][R6.64+0x38] ;  /* 0x0000380406107981 */ /* 0x000ea4000c1e1b00 */
[----:B--2---:R-:W-:Y:S01]  /*0290*/  DFMA R14, R14, R16, R12 ;  /* 0x000000100e0e722b */ /* 0x004fe2000000000c */
[----:B0-----:R-:W0:Y:S06]  /*02a0*/  LDC.64 R12, c[0x0][0x398] ;  /* 0x0000e600ff0c7b82 */ /* 0x001e2c0000000a00 */
[----:B------:R1:W-:Y:S04]  /*02b0*/  STG.E.64 desc[UR4][R2.64], R14 ;  /* 0x0000000e02007986 */ /* 0x0003e8000c101b04 */
[----:B------:R-:W2:Y:S04]  /*02c0*/  LDG.E.64 R8, desc[UR4][R4.64+0x2000] ;  /* 0x0020000404087981 */ /* 0x000ea8000c1e1b00 */
[----:B------:R-:W2:Y:S02]  /*02d0*/  LDG.E.64 R16, desc[UR4][R6.64+0x40] ;  /* 0x0000400406107981 */ /* 0x000ea4000c1e1b00 */
[----:B--2---:R-:W-:-:S07]  /*02e0*/  DFMA R8, R8, R16, R14 ;  /* 0x000000100808722b */ /* 0x004fce000000000e */
[----:B------:R2:W-:Y:S04]  /*02f0*/  STG.E.64 desc[UR4][R2.64], R8 ;  /* 0x0000000802007986 */ /* 0x0005e8000c101b04 */
[----:B------:R-:W3:Y:S04]  /*0300*/  LDG.E.64 R10, desc[UR4][R4.64+0x2400] ;  /* 0x00240004040a7981 */ /* 0x000ee8000c1e1b00 */
[----:B------:R-:W3:Y:S01]  /*0310*/  LDG.E.64 R16, desc[UR4][R6.64+0x48] ;  /* 0x0000480406107981 */ /* 0x000ee2000c1e1b00 */
[----:B0-----:R-:W-:Y:S01]  /*0320*/  IMAD.WIDE.U32 R12, R0, 0x8, R12 ;  /* 0x00000008000c7825 */ /* 0x001fe200078e000c */
[----:B---3--:R-:W-:-:S07]  /*0330*/  DFMA R10, R10, R16, R8 ;  /* 0x000000100a0a722b */ /* 0x008fce0000000008 */
[----:B------:R-:W-:Y:S04]  /*0340*/  STG.E.64 desc[UR4][R2.64], R10 ;  /* 0x0000000a02007986 */ /* 0x000fe8000c101b04 */
[----:B------:R-:W3:Y:S01]  /*0350*/  LDG.E.64 R12, desc[UR4][R12.64] ;  /* 0x000000040c0c7981 */ /* 0x000ee2000c1e1b00 */
[----:B-1----:R-:W-:Y:S01]  /*0360*/  MOV R14, RZ ;  /* 0x000000ff000e7202 */ /* 0x002fe20000000f00 */
[----:B---3--:R-:W-:-:S06]  /*0370*/  DSETP.GT.AND P0, PT, R12, RZ, PT ;  /* 0x000000ff0c00722a */ /* 0x008fcc0003f04000 */
[----:B------:R-:W-:-:S06]  /*0380*/  FSEL R15, RZ, 1.875, !P0 ;  /* 0x3ff00000ff0f7808 */ /* 0x000fcc0004000000 */
[----:B--2---:R-:W-:-:S07]  /*0390*/  DMUL R8, R10, R14 ;  /* 0x0000000e0a087228 */ /* 0x004fce0000000000 */
[----:B------:R-:W-:Y:S01]  /*03a0*/  STG.E.64 desc[UR4][R2.64], R8 ;  /* 0x0000000802007986 */ /* 0x000fe2000c101b04 */
[----:B------:R-:W-:Y:S05]  /*03b0*/  EXIT ;  /* 0x000000000000794d */ /* 0x000fea0003800000 */
.L_x_2:
        /* <DEDUP_REMOVED lines=12> */
.L_x_5:


//--------------------- .nv.shared.reserved.0     --------------------------
	.section	.nv.shared.reserved.0,"aw",@nobits
	.weak		__nv_reservedSMEM_offset_0_alias
	.size		__nv_reservedSMEM_offset_0_alias, 0, 64
	.other		__nv_reservedSMEM_offset_0_alias,@"STO_CUDA_RESERVED_SHARED STV_DEFAULT"
__nv_reservedSMEM_offset_0_alias:
	.zero		0
	.zero		64


//--------------------- .nv.constant0._Z8updateW1PdS_S_di --------------------------
	.section	.nv.constant0._Z8updateW1PdS_S_di,"a",@progbits
	.sectionflags	@""
	.align	4
.nv.constant0._Z8updateW1PdS_S_di:
	.zero		932


//--------------------- .nv.constant0._Z8updateW2PdS_S_di --------------------------
	.section	.nv.constant0._Z8updateW2PdS_S_di,"a",@progbits
	.sectionflags	@""
	.align	4
.nv.constant0._Z8updateW2PdS_S_di:
	.zero		932


//--------------------- .nv.constant0._Z16compute_d_hiddenPdS_S_S_ --------------------------
	.section	.nv.constant0._Z16compute_d_hiddenPdS_S_S_,"a",@progbits
	.sectionflags	@""
	.align	4
.nv.constant0._Z16compute_d_hiddenPdS_S_S_:
	.zero		928


//--------------------- SYMBOLS --------------------------

	.type		.nv.reservedSmem.offset0,@object
	.size		.nv.reservedSmem.offset0,0x4
